	.headerflags	@"EF_CUDA_TEXMODE_UNIFIED EF_CUDA_64BIT_ADDRESS EF_CUDA_ACCELERATORS EF_CUDA_SM90 EF_CUDA_VIRTUAL_SM(EF_CUDA_SM90)"
	.elftype	@"ET_EXEC"


//--------------------- .nv.info                  --------------------------
	.section	.nv.info,"",@"SHT_CUDA_INFO"
	.align	4


	//----- nvinfo : EIATTR_REGCOUNT
	.align		4
        /*0000*/ 	.byte	0x04, 0x2f
        /*0002*/ 	.short	(.L_3 - .L_2)
	.align		4
.L_2:
        /*0004*/ 	.word	index@(triton_poi_fused__native_batch_norm_legit_no_training_add_native_batch_norm_backward_relu_18)
        /*0008*/ 	.word	0x00000015


	//----- nvinfo : EIATTR_MIN_STACK_SIZE
	.align		4
.L_3:
        /*000c*/ 	.byte	0x04, 0x12
        /*000e*/ 	.short	(.L_5 - .L_4)
	.align		4
.L_4:
        /*0010*/ 	.word	index@(triton_poi_fused__native_batch_norm_legit_no_training_add_native_batch_norm_backward_relu_18)
        /*0014*/ 	.word	0x00000000


	//----- nvinfo : EIATTR_FRAME_SIZE
	.align		4
.L_5:
        /*0018*/ 	.byte	0x04, 0x11
        /*001a*/ 	.short	(.L_7 - .L_6)
	.align		4
.L_6:
        /*001c*/ 	.word	index@(triton_poi_fused__native_batch_norm_legit_no_training_add_native_batch_norm_backward_relu_18)
        /*0020*/ 	.word	0x00000000


	//----- nvinfo : EIATTR_MIN_STACK_SIZE
	.align		4
.L_7:
        /*0024*/ 	.byte	0x04, 0x12
        /*0026*/ 	.short	(.L_9 - .L_8)
	.align		4
.L_8:
        /*0028*/ 	.word	index@(triton_poi_fused__native_batch_norm_legit_no_training_add_native_batch_norm_backward_relu_18)
        /*002c*/ 	.word	0x00000000
.L_9:


//--------------------- .nv.info.triton_poi_fused__native_batch_norm_legit_no_training_add_native_batch_norm_backward_relu_18 --------------------------
	.section	.nv.info.triton_poi_fused__native_batch_norm_legit_no_training_add_native_batch_norm_backward_relu_18,"",@"SHT_CUDA_INFO"
	.sectionflags	@""
	.align	4


	//----- nvinfo : EIATTR_CUDA_API_VERSION
	.align		4
        /*0000*/ 	.byte	0x04, 0x37
        /*0002*/ 	.short	(.L_11 - .L_10)
.L_10:
        /*0004*/ 	.word	0x0000007c


	//----- nvinfo : EIATTR_KPARAM_INFO
	.align		4
.L_11:
        /*0008*/ 	.byte	0x04, 0x17
        /*000a*/ 	.short	(.L_13 - .L_12)
.L_12:
        /*000c*/ 	.word	0x00000000
        /*0010*/ 	.short	0x0008
        /*0012*/ 	.short	0x0040
        /*0014*/ 	.byte	0x00, 0xf0, 0x11, 0x00


	//----- nvinfo : EIATTR_KPARAM_INFO
	.align		4
.L_13:
        /*0018*/ 	.byte	0x04, 0x17
        /*001a*/ 	.short	(.L_15 - .L_14)
.L_14:
        /*001c*/ 	.word	0x00000000
        /*0020*/ 	.short	0x0007
        /*0022*/ 	.short	0x0038
        /*0024*/ 	.byte	0x00, 0xf4, 0x21, 0x00


	//----- nvinfo : EIATTR_KPARAM_INFO
	.align		4
.L_15:
        /*0028*/ 	.byte	0x04, 0x17
        /*002a*/ 	.short	(.L_17 - .L_16)
.L_16:
        /*002c*/ 	.word	0x00000000
        /*0030*/ 	.short	0x0006
        /*0032*/ 	.short	0x0030
        /*0034*/ 	.byte	0x00, 0xf4, 0x21, 0x00


	//----- nvinfo : EIATTR_KPARAM_INFO
	.align		4
.L_17:
        /*0038*/ 	.byte	0x04, 0x17
        /*003a*/ 	.short	(.L_19 - .L_18)
.L_18:
        /*003c*/ 	.word	0x00000000
        /*0040*/ 	.short	0x0005
        /*0042*/ 	.short	0x0028
        /*0044*/ 	.byte	0x00, 0xf4, 0x21, 0x00


	//----- nvinfo : EIATTR_KPARAM_INFO
	.align		4
.L_19:
        /*0048*/ 	.byte	0x04, 0x17
        /*004a*/ 	.short	(.L_21 - .L_20)
.L_20:
        /*004c*/ 	.word	0x00000000
        /*0050*/ 	.short	0x0004
        /*0052*/ 	.short	0x0020
        /*0054*/ 	.byte	0x00, 0xf4, 0x21, 0x00


	//----- nvinfo : EIATTR_KPARAM_INFO
	.align		4
.L_21:
        /*0058*/ 	.byte	0x04, 0x17
        /*005a*/ 	.short	(.L_23 - .L_22)
.L_22:
        /*005c*/ 	.word	0x00000000
        /*0060*/ 	.short	0x0003
        /*0062*/ 	.short	0x0018
        /*0064*/ 	.byte	0x00, 0xf4, 0x21, 0x00


	//----- nvinfo : EIATTR_KPARAM_INFO
	.align		4
.L_23:
        /*0068*/ 	.byte	0x04, 0x17
        /*006a*/ 	.short	(.L_25 - .L_24)
.L_24:
        /*006c*/ 	.word	0x00000000
        /*0070*/ 	.short	0x0002
        /*0072*/ 	.short	0x0010
        /*0074*/ 	.byte	0x00, 0xf4, 0x21, 0x00


	//----- nvinfo : EIATTR_KPARAM_INFO
	.align		4
.L_25:
        /*0078*/ 	.byte	0x04, 0x17
        /*007a*/ 	.short	(.L_27 - .L_26)
.L_26:
        /*007c*/ 	.word	0x00000000
        /*0080*/ 	.short	0x0001
        /*0082*/ 	.short	0x0008
        /*0084*/ 	.byte	0x00, 0xf4, 0x21, 0x00


	//----- nvinfo : EIATTR_KPARAM_INFO
	.align		4
.L_27:
        /*0088*/ 	.byte	0x04, 0x17
        /*008a*/ 	.short	(.L_29 - .L_28)
.L_28:
        /*008c*/ 	.word	0x00000000
        /*0090*/ 	.short	0x0000
        /*0092*/ 	.short	0x0000
        /*0094*/ 	.byte	0x00, 0xf4, 0x21, 0x00


	//----- nvinfo : EIATTR_SPARSE_MMA_MASK
	.align		4
.L_29:
        /*0098*/ 	.byte	0x03, 0x50
        /*009a*/ 	.short	0x0000


	//----- nvinfo : EIATTR_MAXREG_COUNT
	.align		4
        /*009c*/ 	.byte	0x03, 0x1b
        /*009e*/ 	.short	0x00ff


	//----- nvinfo : EIATTR_EXIT_INSTR_OFFSETS
	.align		4
        /*00a0*/ 	.byte	0x04, 0x1c
        /*00a2*/ 	.short	(.L_31 - .L_30)


	//   ....[0]....
.L_30:
        /*00a4*/ 	.word	0x00000450


	//----- nvinfo : EIATTR_REQNTID
	.align		4
.L_31:
        /*00a8*/ 	.byte	0x04, 0x10
        /*00aa*/ 	.short	(.L_33 - .L_32)
.L_32:
        /*00ac*/ 	.word	0x00000100
        /*00b0*/ 	.word	0x00000001
        /*00b4*/ 	.word	0x00000001


	//----- nvinfo : EIATTR_CBANK_PARAM_SIZE
	.align		4
.L_33:
        /*00b8*/ 	.byte	0x03, 0x19
        /*00ba*/ 	.short	0x0044


	//----- nvinfo : EIATTR_PARAM_CBANK
	.align		4
        /*00bc*/ 	.byte	0x04, 0x0a
        /*00be*/ 	.short	(.L_35 - .L_34)
	.align		4
.L_34:
        /*00c0*/ 	.word	index@(.nv.constant0.triton_poi_fused__native_batch_norm_legit_no_training_add_native_batch_norm_backward_relu_18)
        /*00c4*/ 	.short	0x0210
        /*00c6*/ 	.short	0x0044


	//----- nvinfo : EIATTR_SW_WAR
	.align		4
.L_35:
        /*00c8*/ 	.byte	0x04, 0x36
        /*00ca*/ 	.short	(.L_37 - .L_36)
.L_36:
        /*00cc*/ 	.word	0x00000008
.L_37:


//--------------------- .nv.callgraph             --------------------------
	.section	.nv.callgraph,"",@"SHT_CUDA_CALLGRAPH"
	.align	4
	.sectionentsize	8
	.align		4
        /*0000*/ 	.word	0x00000000
	.align		4
        /*0004*/ 	.word	0xffffffff
	.align		4
        /*0008*/ 	.word	0x00000000
	.align		4
        /*000c*/ 	.word	0xfffffffe
	.align		4
        /*0010*/ 	.word	0x00000000
	.align		4
        /*0014*/ 	.word	0xfffffffd
	.align		4
        /*0018*/ 	.word	0x00000000
	.align		4
        /*001c*/ 	.word	0xfffffffc


//--------------------- .nv.constant4             --------------------------
	.section	.nv.constant4,"a",@progbits
	.align	8
	.align		8
.nv.constant4:
        /*0000*/ 	.dword	_$_str
	.align		8
        /*0008*/ 	.dword	_$_str_$_2


//--------------------- .text.triton_poi_fused__native_batch_norm_legit_no_training_add_native_batch_norm_backward_relu_18 --------------------------
	.section	.text.triton_poi_fused__native_batch_norm_legit_no_training_add_native_batch_norm_backward_relu_18,"ax",@progbits
	.align	128
        .global         triton_poi_fused__native_batch_norm_legit_no_training_add_native_batch_norm_backward_relu_18
        .type           triton_poi_fused__native_batch_norm_legit_no_training_add_native_batch_norm_backward_relu_18,@function
        .size           triton_poi_fused__native_batch_norm_legit_no_training_add_native_batch_norm_backward_relu_18,(.L_x_1 - triton_poi_fused__native_batch_norm_legit_no_training_add_native_batch_norm_backward_relu_18)
        .other          triton_poi_fused__native_batch_norm_legit_no_training_add_native_batch_norm_backward_relu_18,@"STO_CUDA_ENTRY STV_DEFAULT"
triton_poi_fused__native_batch_norm_legit_no_training_add_native_batch_norm_backward_relu_18:
.text.triton_poi_fused__native_batch_norm_legit_no_training_add_native_batch_norm_backward_relu_18:
[----:B------:R-:W-:Y:S01]  /*0000*/  LDC R1, c[0x0][0x28] ;  /* 0x00000a00ff017b82 */ /* 0x000fe20000000800 */
[----:B------:R-:W1:Y:S07]  /*0010*/  S2R R0, SR_TID.X ;  /* 0x0000000000007919 */ /* 0x000e6e0000002100 */
[----:B------:R-:W2:Y:S01]  /*0020*/  LDC.64 R2, c[0x0][0x228] ;  /* 0x00008a00ff027b82 */ /* 0x000ea20000000a00 */
[----:B------:R-:W-:Y:S01]  /*0030*/  ULDC.64 UR4, c[0x0][0x208] ;  /* 0x0000820000047ab9 */ /* 0x000fe20000000a00 */
[----:B------:R-:W3:Y:S06]  /*0040*/  S2R R7, SR_CTAID.X ;  /* 0x0000000000077919 */ /* 0x000eec0000002500 */
[----:B------:R-:W4:Y:S08]  /*0050*/  LDC.64 R10, c[0x0][0x218] ;  /* 0x00008600ff0a7b82 */ /* 0x000f300000000a00 */
[----:B------:R-:W5:Y:S08]  /*0060*/  LDC.64 R12, c[0x0][0x220] ;  /* 0x00008800ff0c7b82 */ /* 0x000f700000000a00 */
[----:B------:R-:W5:Y:S01]  /*0070*/  LDC.64 R8, c[0x0][0x238] ;  /* 0x00008e00ff087b82 */ /* 0x000f620000000a00 */
[----:B-1----:R-:W-:-:S07]  /*0080*/  SHF.L.U32 R0, R0, 0x1, RZ ;  /* 0x0000000100007819 */ /* 0x002fce00000006ff */
[----:B------:R-:W1:Y:S01]  /*0090*/  LDC.64 R14, c[0x0][0x230] ;  /* 0x00008c00ff0e7b82 */ /* 0x000e620000000a00 */
[----:B---3--:R-:W-:Y:S02]  /*00a0*/  SHF.R.S32.HI R5, RZ, 0x16, R7 ;  /* 0x00000016ff057819 */ /* 0x008fe40000011407 */
[----:B------:R-:W-:Y:S02]  /*00b0*/  LOP3.LUT R0, R0, 0x1fe, RZ, 0xc0, !PT ;  /* 0x000001fe00007812 */ /* 0x000fe400078ec0ff */
[----:B------:R-:W-:Y:S02]  /*00c0*/  SGXT R5, R5, 0x1 ;  /* 0x000000010505781a */ /* 0x000fe40000000200 */
[----:B------:R-:W-:-:S04]  /*00d0*/  LEA R0, R7, R0, 0x9 ;  /* 0x0000000007007211 */ /* 0x000fc800078e48ff */
[----:B------:R-:W-:-:S04]  /*00e0*/  LEA.HI R5, R5, R0, RZ, 0x7 ;  /* 0x0000000005057211 */ /* 0x000fc800078f38ff */
[----:B------:R-:W-:-:S04]  /*00f0*/  LOP3.LUT R5, R5, 0xffffff80, RZ, 0xc0, !PT ;  /* 0xffffff8005057812 */ /* 0x000fc800078ec0ff */
[----:B------:R-:W-:Y:S02]  /*0100*/  IADD3 R6, R0, -R5, RZ ;  /* 0x8000000500067210 */ /* 0x000fe40007ffe0ff */
[----:B------:R-:W3:Y:S03]  /*0110*/  LDC.64 R4, c[0x0][0x210] ;  /* 0x00008400ff047b82 */ /* 0x000ee60000000a00 */
[----:B--2---:R-:W-:-:S06]  /*0120*/  IMAD.WIDE R2, R6, 0x4, R2 ;  /* 0x0000000406027825 */ /* 0x004fcc00078e0202 */
[----:B------:R-:W2:Y:S01]  /*0130*/  LDG.E.EL.64 R2, desc[UR4][R2.64] ;  /* 0x0000000402027981 */ /* 0x000ea2000c2e1b00 */
[----:B----4-:R-:W-:-:S04]  /*0140*/  IMAD.WIDE R10, R0, 0x4, R10 ;  /* 0x00000004000a7825 */ /* 0x010fc800078e020a */
[C---:B-----5:R-:W-:Y:S02]  /*0150*/  IMAD.WIDE R12, R6.reuse, 0x4, R12 ;  /* 0x00000004060c7825 */ /* 0x060fe400078e020c */
[----:B------:R-:W4:Y:S02]  /*0160*/  LDG.E.64 R10, desc[UR4][R10.64] ;  /* 0x000000040a0a7981 */ /* 0x000f24000c1e1b00 */
[----:B0-----:R-:W-:Y:S02]  /*0170*/  IMAD.WIDE R8, R6, 0x4, R8 ;  /* 0x0000000406087825 */ /* 0x001fe400078e0208 */
[----:B------:R-:W5:Y:S02]  /*0180*/  LDG.E.EL.64 R12, desc[UR4][R12.64] ;  /* 0x000000040c0c7981 */ /* 0x000f64000c2e1b00 */
[----:B---3--:R-:W-:Y:S02]  /*0190*/  IMAD.WIDE R4, R0, 0x4, R4 ;  /* 0x0000000400047825 */ /* 0x008fe400078e0204 */
[----:B------:R-:W3:Y:S04]  /*01a0*/  LDG.E.EL.64 R8, desc[UR4][R8.64] ;  /* 0x0000000408087981 */ /* 0x000ee8000c2e1b00 */
[----:B------:R-:W4:Y:S01]  /*01b0*/  LDG.E.64 R4, desc[UR4][R4.64] ;  /* 0x0000000404047981 */ /* 0x000f22000c1e1b00 */
[----:B-1----:R-:W-:-:S05]  /*01c0*/  IMAD.WIDE R14, R6, 0x4, R14 ;  /* 0x00000004060e7825 */ /* 0x002fca00078e020e */
[----:B------:R4:W3:Y:S01]  /*01d0*/  LDG.E.EL.64 R6, desc[UR4][R14.64] ;  /* 0x000000040e067981 */ /* 0x0008e2000c2e1b00 */
[----:B------:R-:W-:Y:S01]  /*01e0*/  HFMA2.MMA R18, -RZ, RZ, 1.625, 0 ;  /* 0x3e800000ff127435 */ /* 0x000fe200000001ff */
[----:B--2---:R-:W-:Y:S01]  /*01f0*/  FADD R2, R2, 9.9999997473787516356e-06 ;  /* 0x3727c5ac02027421 */ /* 0x004fe20000000000 */
[----:B------:R-:W-:-:S03]  /*0200*/  FADD R3, R3, 9.9999997473787516356e-06 ;  /* 0x3727c5ac03037421 */ /* 0x000fc60000000000 */
[----:B------:R-:W0:Y:S08]  /*0210*/  MUFU.SQRT R16, R2 ;  /* 0x0000000200107308 */ /* 0x000e300000002000 */
[----:B------:R1:W2:Y:S01]  /*0220*/  MUFU.SQRT R17, R3 ;  /* 0x0000000300117308 */ /* 0x0002a20000002000 */
[C---:B0-----:R-:W-:Y:S02]  /*0230*/  FSETP.GT.AND P0, PT, R16.reuse, 8.50705917302346158658e+37, PT ;  /* 0x7e8000001000780b */ /* 0x041fe40003f04000 */
[----:B------:R-:W-:Y:S01]  /*0240*/  FSETP.GEU.AND P2, PT, R16, 1.175494350822287508e-38, PT ;  /* 0x008000001000780b */ /* 0x000fe20003f4e000 */
[----:B----4-:R-:W-:Y:S01]  /*0250*/  FADD R14, R5, R11 ;  /* 0x0000000b050e7221 */ /* 0x010fe20000000000 */
[----:B-1----:R-:W0:Y:S01]  /*0260*/  LDC.64 R2, c[0x0][0x240] ;  /* 0x00009000ff027b82 */ /* 0x002e220000000a00 */
[----:B--2---:R-:W-:-:S02]  /*0270*/  FSETP.GT.AND P1, PT, R17, 8.50705917302346158658e+37, PT ;  /* 0x7e8000001100780b */ /* 0x004fc40003f24000 */
[----:B------:R-:W-:-:S06]  /*0280*/  FSETP.GEU.AND P3, PT, R17, 1.175494350822287508e-38, PT ;  /* 0x008000001100780b */ /* 0x000fcc0003f6e000 */
[----:B------:R-:W-:-:S04]  /*0290*/  @P0 FMUL R16, R16, 0.25 ;  /* 0x3e80000010100820 */ /* 0x000fc80000400000 */
[----:B------:R-:W-:Y:S01]  /*02a0*/  @!P2 FMUL R16, R16, 16777216 ;  /* 0x4b8000001010a820 */ /* 0x000fe20000400000 */
[----:B------:R-:W-:-:S04]  /*02b0*/  @P1 FMUL R17, R17, 0.25 ;  /* 0x3e80000011111820 */ /* 0x000fc80000400000 */
[----:B------:R-:W-:Y:S01]  /*02c0*/  @!P3 FMUL R17, R17, 16777216 ;  /* 0x4b8000001111b820 */ /* 0x000fe20000400000 */
[----:B------:R-:W1:Y:S01]  /*02d0*/  MUFU.RCP R16, R16 ;  /* 0x0000001000107308 */ /* 0x000e620000001000 */
[----:B------:R-:W-:-:S07]  /*02e0*/  FSEL R15, R18, 1, P0 ;  /* 0x3f800000120f7808 */ /* 0x000fce0000000000 */
[----:B------:R-:W2:Y:S01]  /*02f0*/  MUFU.RCP R17, R17 ;  /* 0x0000001100117308 */ /* 0x000ea20000001000 */
[----:B------:R-:W-:Y:S01]  /*0300*/  FSEL R18, R18, 1, P1 ;  /* 0x3f80000012127808 */ /* 0x000fe20000800000 */
[----:B------:R-:W-:Y:S02]  /*0310*/  FADD R11, R4, R10 ;  /* 0x0000000a040b7221 */ /* 0x000fe40000000000 */
[----:B------:R-:W4:Y:S01]  /*0320*/  LDC.64 R4, c[0x0][0x248] ;  /* 0x00009200ff047b82 */ /* 0x000f220000000a00 */
[----:B------:R-:W-:Y:S01]  /*0330*/  @!P2 FMUL R15, R15, 16777216 ;  /* 0x4b8000000f0fa820 */ /* 0x000fe20000400000 */
[----:B------:R-:W-:Y:S01]  /*0340*/  @!P3 FMUL R18, R18, 16777216 ;  /* 0x4b8000001212b820 */ /* 0x000fe20000400000 */
[----:B-----5:R-:W-:Y:S01]  /*0350*/  FADD R13, -R13, R14 ;  /* 0x0000000e0d0d7221 */ /* 0x020fe20000000100 */
[----:B------:R-:W-:Y:S01]  /*0360*/  FADD R12, -R12, R11 ;  /* 0x0000000b0c0c7221 */ /* 0x000fe20000000100 */
[----:B-1----:R-:W-:Y:S01]  /*0370*/  FMUL R15, R16, R15 ;  /* 0x0000000f100f7220 */ /* 0x002fe20000400000 */
[----:B--2---:R-:W-:-:S03]  /*0380*/  FMUL R18, R17, R18 ;  /* 0x0000001211127220 */ /* 0x004fc60000400000 */
[----:B------:R-:W-:Y:S01]  /*0390*/  FMUL R15, R12, R15 ;  /* 0x0000000f0c0f7220 */ /* 0x000fe20000400000 */
[----:B------:R-:W-:-:S03]  /*03a0*/  FMUL R18, R13, R18 ;  /* 0x000000120d127220 */ /* 0x000fc60000400000 */
[----:B---3--:R-:W-:Y:S01]  /*03b0*/  FFMA R6, R6, R15, R8 ;  /* 0x0000000f06067223 */ /* 0x008fe20000000008 */
[----:B------:R-:W-:-:S04]  /*03c0*/  FFMA R7, R7, R18, R9 ;  /* 0x0000001207077223 */ /* 0x000fc80000000009 */
[----:B------:R-:W-:Y:S02]  /*03d0*/  FSETP.GEU.AND P0, PT, R6, RZ, PT ;  /* 0x000000ff0600720b */ /* 0x000fe40003f0e000 */
[C---:B------:R-:W-:Y:S01]  /*03e0*/  FSETP.GEU.AND P1, PT, R7.reuse, RZ, PT ;  /* 0x000000ff0700720b */ /* 0x040fe20003f2e000 */
[----:B0-----:R-:W-:Y:S01]  /*03f0*/  IMAD.WIDE R2, R0, 0x4, R2 ;  /* 0x0000000400027825 */ /* 0x001fe200078e0202 */
[----:B------:R-:W-:Y:S02]  /*0400*/  FSEL R6, R6, RZ, P0 ;  /* 0x000000ff06067208 */ /* 0x000fe40000000000 */
[----:B------:R-:W-:Y:S01]  /*0410*/  FSEL R7, R7, RZ, P1 ;  /* 0x000000ff07077208 */ /* 0x000fe20000800000 */
[----:B----4-:R-:W-:-:S04]  /*0420*/  IMAD.WIDE R4, R0, 0x4, R4 ;  /* 0x0000000400047825 */ /* 0x010fc800078e0204 */
[----:B------:R-:W-:Y:S04]  /*0430*/  STG.E.64 desc[UR4][R2.64], R6 ;  /* 0x0000000602007986 */ /* 0x000fe8000c101b04 */
[----:B------:R-:W-:Y:S01]  /*0440*/  STG.E.64 desc[UR4][R4.64], R12 ;  /* 0x0000000c04007986 */ /* 0x000fe2000c101b04 */
[----:B------:R-:W-:Y:S05]  /*0450*/  EXIT ;  /* 0x000000000000794d */ /* 0x000fea0003800000 */
.L_x_0:
[----:B------:R-:W-:-:S00]  /*0460*/  BRA `(.L_x_0) ;  /* 0xfffffffc00fc7947 */ /* 0x000fc0000383ffff */
[----:B------:R-:W-:-:S00]  /*0470*/  NOP ;  /* 0x0000000000007918 */ /* 0x000fc00000000000 */
        /* <DEDUP_REMOVED lines=8> */
.L_x_1:


//--------------------- .nv.global.init           --------------------------
	.section	.nv.global.init,"aw",@progbits
.nv.global.init:
	.type		_$_str,@object
	.size		_$_str,(_$_str_$_2 - _$_str)
_$_str:
        /*0000*/ 	.byte	0x5f, 0x5f, 0x43, 0x55, 0x44, 0x41, 0x5f, 0x46, 0x54, 0x5a, 0x00
	.type		_$_str_$_2,@object
	.size		_$_str_$_2,(.L_1 - _$_str_$_2)
_$_str_$_2:
        /*000b*/ 	.byte	0x5f, 0x5f, 0x43, 0x55, 0x44, 0x41, 0x5f, 0x50, 0x52, 0x45, 0x43, 0x5f, 0x53, 0x51, 0x52, 0x54
        /*001b*/ 	.byte	0x00
.L_1:


//--------------------- .nv.constant0.triton_poi_fused__native_batch_norm_legit_no_training_add_native_batch_norm_backward_relu_18 --------------------------
	.section	.nv.constant0.triton_poi_fused__native_batch_norm_legit_no_training_add_native_batch_norm_backward_relu_18,"a",@progbits
	.sectionflags	@""
	.align	4
.nv.constant0.triton_poi_fused__native_batch_norm_legit_no_training_add_native_batch_norm_backward_relu_18:
	.zero		596
